//
// Generated by NVIDIA NVVM Compiler
//
// Compiler Build ID: CL-36424714
// Cuda compilation tools, release 13.0, V13.0.88
// Based on NVVM 20.0.0
//

.version 9.0
.target sm_100
.address_size 64

	// .globl	_Z9add_arrayPf

.visible .entry _Z9add_arrayPf(
	.param .u64 .ptr .align 1 _Z9add_arrayPf_param_0
)
{
	.reg .b32 	%r<2>;
	.reg .b32 	%f<3>;
	.reg .b64 	%rd<5>;

	ld.param.u64 	%rd1, [_Z9add_arrayPf_param_0];
	cvta.to.global.u64 	%rd2, %rd1;
	mov.u32 	%r1, %tid.x;
	mul.wide.u32 	%rd3, %r1, 4;
	add.s64 	%rd4, %rd2, %rd3;
	ld.global.f32 	%f1, [%rd4];
	add.f32 	%f2, %f1, 0f3F800000;
	st.global.f32 	[%rd4], %f2;
	ret;

}


// ===== COMPILED SASS (sm_100) =====

	.target	sm_100

	.elftype	@"ET_EXEC"


//--------------------- .note.nv.tkinfo           --------------------------
	.section	.note.nv.tkinfo,"",@"SHT_NOTE"
	.sectionflags	@"SHF_NOTE_NV_TKINFO"
	.tkinfo
        /*0018*/ 	.word	0x00000002
        /*0030*/ 	.string	""
        /*0030*/ 	.string	"ptxas"
        /*0030*/ 	.string	"Cuda compilation tools, release 13.0, V13.0.88"
        /*0030*/ 	.string	"Build cuda_13.0.r13.0/compiler.36424714_0"
        /*0030*/ 	.string	"-arch sm_100 -m 64 "



//--------------------- .note.nv.cuinfo           --------------------------
	.section	.note.nv.cuinfo,"",@"SHT_NOTE"
	.sectionflags	@"SHF_NOTE_NV_CUINFO"
        /*0018*/ 	.short	0x0002
        /*001a*/ 	.short	0x0064
        /*001c*/ 	.short	0x0082
	.zero		2


//--------------------- .nv.info                  --------------------------
	.section	.nv.info,"",@"SHT_CUDA_INFO"
	.align	4


	//----- nvinfo : EIATTR_REGCOUNT
	.align		4
        /*0000*/ 	.byte	0x04, 0x2f
        /*0002*/ 	.short	(.L_1 - .L_0)
	.align		4
.L_0:
        /*0004*/ 	.word	index@(_Z9add_arrayPf)
        /*0008*/ 	.word	0x00000008


	//----- nvinfo : EIATTR_FRAME_SIZE
	.align		4
.L_1:
        /*000c*/ 	.byte	0x04, 0x11
        /*000e*/ 	.short	(.L_3 - .L_2)
	.align		4
.L_2:
        /*0010*/ 	.word	index@(_Z9add_arrayPf)
        /*0014*/ 	.word	0x00000000


	//----- nvinfo : EIATTR_MIN_STACK_SIZE
	.align		4
.L_3:
        /*0018*/ 	.byte	0x04, 0x12
        /*001a*/ 	.short	(.L_5 - .L_4)
	.align		4
.L_4:
        /*001c*/ 	.word	index@(_Z9add_arrayPf)
        /*0020*/ 	.word	0x00000000
.L_5:


//--------------------- .nv.compat                --------------------------
	.section	.nv.compat,"",@"SHT_CUDA_COMPAT_INFO"
	.align	4
        /*0000*/ 	.byte	0x02, 0x09, 0x00, 0x00, 0x02, 0x02, 0x01, 0x00, 0x02, 0x05, 0x05, 0x00, 0x03, 0x07, 0x01, 0x01
        /*0010*/ 	.byte	0x02, 0x03, 0x00, 0x00, 0x02, 0x06, 0x01, 0x00, 0x04, 0x0b, 0x08, 0x00, 0x09, 0x00, 0x00, 0x00
        /*0020*/ 	.byte	0x00, 0x00, 0x00, 0x00


//--------------------- .nv.info._Z9add_arrayPf   --------------------------
	.section	.nv.info._Z9add_arrayPf,"",@"SHT_CUDA_INFO"
	.sectionflags	@""
	.align	4


	//----- nvinfo : EIATTR_CUDA_API_VERSION
	.align		4
        /*0000*/ 	.byte	0x04, 0x37
        /*0002*/ 	.short	(.L_7 - .L_6)
.L_6:
        /*0004*/ 	.word	0x00000082


	//----- nvinfo : EIATTR_KPARAM_INFO
	.align		4
.L_7:
        /*0008*/ 	.byte	0x04, 0x17
        /*000a*/ 	.short	(.L_9 - .L_8)
.L_8:
        /*000c*/ 	.word	0x00000000
        /*0010*/ 	.short	0x0000
        /*0012*/ 	.short	0x0000
        /*0014*/ 	.byte	0x00, 0xf5, 0x21, 0x00


	//----- nvinfo : EIATTR_SPARSE_MMA_MASK
	.align		4
.L_9:
        /*0018*/ 	.byte	0x03, 0x50
        /*001a*/ 	.short	0x0000


	//----- nvinfo : EIATTR_MAXREG_COUNT
	.align		4
        /*001c*/ 	.byte	0x03, 0x1b
        /*001e*/ 	.short	0x00ff


	//----- nvinfo : EIATTR_MERCURY_ISA_VERSION
	.align		4
        /*0020*/ 	.byte	0x03, 0x5f
        /*0022*/ 	.short	0x0101


	//----- nvinfo : EIATTR_VRC_CTA_INIT_COUNT
	.align		4
        /*0024*/ 	.byte	0x02, 0x4a
	.zero		1
	.zero		1


	//----- nvinfo : EIATTR_EXIT_INSTR_OFFSETS
	.align		4
        /*0028*/ 	.byte	0x04, 0x1c
        /*002a*/ 	.short	(.L_11 - .L_10)


	//   ....[0]....
.L_10:
        /*002c*/ 	.word	0x00000080


	//----- nvinfo : EIATTR_CBANK_PARAM_SIZE
	.align		4
.L_11:
        /*0030*/ 	.byte	0x03, 0x19
        /*0032*/ 	.short	0x0008


	//----- nvinfo : EIATTR_PARAM_CBANK
	.align		4
        /*0034*/ 	.byte	0x04, 0x0a
        /*0036*/ 	.short	(.L_13 - .L_12)
	.align		4
.L_12:
        /*0038*/ 	.word	index@(.nv.constant0._Z9add_arrayPf)
        /*003c*/ 	.short	0x0380
        /*003e*/ 	.short	0x0008


	//----- nvinfo : EIATTR_SW_WAR
	.align		4
.L_13:
        /*0040*/ 	.byte	0x04, 0x36
        /*0042*/ 	.short	(.L_15 - .L_14)
.L_14:
        /*0044*/ 	.word	0x00000008
.L_15:


//--------------------- .nv.callgraph             --------------------------
	.section	.nv.callgraph,"",@"SHT_CUDA_CALLGRAPH"
	.align	4
	.sectionentsize	8
	.align		4
        /*0000*/ 	.word	0x00000000
	.align		4
        /*0004*/ 	.word	0xffffffff
	.align		4
        /*0008*/ 	.word	0x00000000
	.align		4
        /*000c*/ 	.word	0xfffffffe
	.align		4
        /*0010*/ 	.word	0x00000000
	.align		4
        /*0014*/ 	.word	0xfffffffd
	.align		4
        /*0018*/ 	.word	0x00000000
	.align		4
        /*001c*/ 	.word	0xfffffffc


//--------------------- .text._Z9add_arrayPf      --------------------------
	.section	.text._Z9add_arrayPf,"ax",@progbits
	.align	128
        .global         _Z9add_arrayPf
        .type           _Z9add_arrayPf,@function
        .size           _Z9add_arrayPf,(.L_x_1 - _Z9add_arrayPf)
        .other          _Z9add_arrayPf,@"STO_CUDA_ENTRY STV_DEFAULT"
_Z9add_arrayPf:
.text._Z9add_arrayPf:
[----:B------:R-:W-:Y:S01]  /*0000*/  LDC R1, c[0x0][0x37c] ;  /* 0x0000df00ff017b82 */ /* 0x000fe20000000800 */
[----:B------:R-:W0:Y:S07]  /*0010*/  S2R R5, SR_TID.X ;  /* 0x0000000000057919 */ /* 0x000e2e0000002100 */
[----:B------:R-:W0:Y:S01]  /*0020*/  LDC.64 R2, c[0x0][0x380] ;  /* 0x0000e000ff027b82 */ /* 0x000e220000000a00 */
[----:B------:R-:W1:Y:S01]  /*0030*/  LDCU.64 UR4, c[0x0][0x358] ;  /* 0x00006b00ff0477ac */ /* 0x000e620008000a00 */
[----:B0-----:R-:W-:-:S05]  /*0040*/  IMAD.WIDE.U32 R2, R5, 0x4, R2 ;  /* 0x0000000405027825 */ /* 0x001fca00078e0002 */
[----:B-1----:R-:W2:Y:S02]  /*0050*/  LDG.E R0, desc[UR4][R2.64] ;  /* 0x0000000402007981 */ /* 0x002ea4000c1e1900 */
[----:B--2---:R-:W-:-:S05]  /*0060*/  FADD R5, R0, 1 ;  /* 0x3f80000000057421 */ /* 0x004fca0000000000 */
[----:B------:R-:W-:Y:S01]  /*0070*/  STG.E desc[UR4][R2.64], R5 ;  /* 0x0000000502007986 */ /* 0x000fe2000c101904 */
[----:B------:R-:W-:Y:S05]  /*0080*/  EXIT ;  /* 0x000000000000794d */ /* 0x000fea0003800000 */
.L_x_0:
[----:B------:R-:W-:-:S00]  /*0090*/  BRA `(.L_x_0) ;  /* 0xfffffffc00fc7947 */ /* 0x000fc0000383ffff */
[----:B------:R-:W-:-:S00]  /*00a0*/  NOP ;  /* 0x0000000000007918 */ /* 0x000fc00000000000 */
        /* <DEDUP_REMOVED lines=13> */
.L_x_1:


//--------------------- .nv.shared.reserved.0     --------------------------
	.section	.nv.shared.reserved.0,"aw",@nobits
	.weak		__nv_reservedSMEM_offset_0_alias
	.size		__nv_reservedSMEM_offset_0_alias, 0, 64
	.other		__nv_reservedSMEM_offset_0_alias,@"STO_CUDA_RESERVED_SHARED STV_DEFAULT"
__nv_reservedSMEM_offset_0_alias:
	.zero		0
	.zero		64


//--------------------- .nv.constant0._Z9add_arrayPf --------------------------
	.section	.nv.constant0._Z9add_arrayPf,"a",@progbits
	.sectionflags	@""
	.align	4
.nv.constant0._Z9add_arrayPf:
	.zero		904


//--------------------- SYMBOLS --------------------------

	.type		.nv.reservedSmem.offset0,@object
	.size		.nv.reservedSmem.offset0,0x4
